//
// Generated by NVIDIA NVVM Compiler
//
// Compiler Build ID: CL-36424714
// Cuda compilation tools, release 13.0, V13.0.88
// Based on NVVM 20.0.0
//

.version 9.0
.target sm_100
.address_size 64

	// .globl	_Z13gpu_mergesortPlS_lllP4dim3S1_

.visible .entry _Z13gpu_mergesortPlS_lllP4dim3S1_(
	.param .u64 .ptr .align 1 _Z13gpu_mergesortPlS_lllP4dim3S1__param_0,
	.param .u64 .ptr .align 1 _Z13gpu_mergesortPlS_lllP4dim3S1__param_1,
	.param .u64 _Z13gpu_mergesortPlS_lllP4dim3S1__param_2,
	.param .u64 _Z13gpu_mergesortPlS_lllP4dim3S1__param_3,
	.param .u64 _Z13gpu_mergesortPlS_lllP4dim3S1__param_4,
	.param .u64 .ptr .align 1 _Z13gpu_mergesortPlS_lllP4dim3S1__param_5,
	.param .u64 .ptr .align 1 _Z13gpu_mergesortPlS_lllP4dim3S1__param_6
)
{
	.reg .pred 	%p<12>;
	.reg .b32 	%r<5>;
	.reg .b64 	%rd<58>;

	ld.param.u64 	%rd31, [_Z13gpu_mergesortPlS_lllP4dim3S1__param_0];
	ld.param.u64 	%rd27, [_Z13gpu_mergesortPlS_lllP4dim3S1__param_1];
	ld.param.u64 	%rd32, [_Z13gpu_mergesortPlS_lllP4dim3S1__param_2];
	ld.param.u64 	%rd29, [_Z13gpu_mergesortPlS_lllP4dim3S1__param_3];
	ld.param.u64 	%rd30, [_Z13gpu_mergesortPlS_lllP4dim3S1__param_4];
	cvta.to.global.u64 	%rd1, %rd31;
	mov.u32 	%r1, %ctaid.x;
	mov.u32 	%r2, %ntid.x;
	mov.u32 	%r3, %tid.x;
	mad.lo.s32 	%r4, %r1, %r2, %r3;
	cvt.u64.u32 	%rd33, %r4;
	mul.lo.s64 	%rd34, %rd29, %rd33;
	mul.lo.s64 	%rd51, %rd34, %rd30;
	setp.lt.s64 	%p1, %rd30, 1;
	setp.ge.s64 	%p2, %rd51, %rd32;
	or.pred  	%p3, %p1, %p2;
	@%p3 bra 	$L__BB0_13;
	cvta.to.global.u64 	%rd3, %rd27;
	mov.b64 	%rd48, 0;
$L__BB0_2:
	add.s64 	%rd6, %rd51, %rd29;
	min.s64 	%rd7, %rd6, %rd32;
	setp.ge.s64 	%p4, %rd51, %rd7;
	@%p4 bra 	$L__BB0_12;
	shr.s64 	%rd37, %rd29, 1;
	add.s64 	%rd38, %rd51, %rd37;
	min.s64 	%rd8, %rd38, %rd32;
	shl.b64 	%rd39, %rd51, 3;
	add.s64 	%rd50, %rd3, %rd39;
	mov.u64 	%rd52, %rd8;
	mov.u64 	%rd53, %rd51;
$L__BB0_4:
	setp.lt.s64 	%p5, %rd53, %rd8;
	@%p5 bra 	$L__BB0_7;
	shl.b64 	%rd40, %rd52, 3;
	add.s64 	%rd41, %rd1, %rd40;
	ld.global.u64 	%rd55, [%rd41];
$L__BB0_6:
	st.global.u64 	[%rd50], %rd55;
	add.s64 	%rd52, %rd52, 1;
	bra.uni 	$L__BB0_11;
$L__BB0_7:
	setp.lt.s64 	%p6, %rd52, %rd7;
	@%p6 bra 	$L__BB0_9;
	shl.b64 	%rd42, %rd53, 3;
	add.s64 	%rd43, %rd1, %rd42;
	ld.global.u64 	%rd54, [%rd43];
	bra.uni 	$L__BB0_10;
$L__BB0_9:
	shl.b64 	%rd44, %rd53, 3;
	add.s64 	%rd45, %rd1, %rd44;
	ld.global.u64 	%rd54, [%rd45];
	shl.b64 	%rd46, %rd52, 3;
	add.s64 	%rd47, %rd1, %rd46;
	ld.global.u64 	%rd55, [%rd47];
	setp.ge.s64 	%p7, %rd54, %rd55;
	@%p7 bra 	$L__BB0_6;
$L__BB0_10:
	st.global.u64 	[%rd50], %rd54;
	add.s64 	%rd53, %rd53, 1;
$L__BB0_11:
	add.s64 	%rd51, %rd51, 1;
	add.s64 	%rd50, %rd50, 8;
	setp.lt.s64 	%p8, %rd51, %rd7;
	@%p8 bra 	$L__BB0_4;
$L__BB0_12:
	add.s64 	%rd48, %rd48, 1;
	setp.lt.s64 	%p9, %rd48, %rd30;
	setp.lt.s64 	%p10, %rd6, %rd32;
	and.pred  	%p11, %p9, %p10;
	mov.u64 	%rd51, %rd6;
	@%p11 bra 	$L__BB0_2;
$L__BB0_13:
	ret;

}


// ===== COMPILED SASS (sm_100) =====

	.target	sm_100

	.elftype	@"ET_EXEC"


//--------------------- .note.nv.tkinfo           --------------------------
	.section	.note.nv.tkinfo,"",@"SHT_NOTE"
	.sectionflags	@"SHF_NOTE_NV_TKINFO"
	.tkinfo
        /*0018*/ 	.word	0x00000002
        /*0030*/ 	.string	""
        /*0030*/ 	.string	"ptxas"
        /*0030*/ 	.string	"Cuda compilation tools, release 13.0, V13.0.88"
        /*0030*/ 	.string	"Build cuda_13.0.r13.0/compiler.36424714_0"
        /*0030*/ 	.string	"-arch sm_100 -m 64 "



//--------------------- .note.nv.cuinfo           --------------------------
	.section	.note.nv.cuinfo,"",@"SHT_NOTE"
	.sectionflags	@"SHF_NOTE_NV_CUINFO"
        /*0018*/ 	.short	0x0002
        /*001a*/ 	.short	0x0064
        /*001c*/ 	.short	0x0082
	.zero		2


//--------------------- .nv.info                  --------------------------
	.section	.nv.info,"",@"SHT_CUDA_INFO"
	.align	4


	//----- nvinfo : EIATTR_REGCOUNT
	.align		4
        /*0000*/ 	.byte	0x04, 0x2f
        /*0002*/ 	.short	(.L_1 - .L_0)
	.align		4
.L_0:
        /*0004*/ 	.word	index@(_Z13gpu_mergesortPlS_lllP4dim3S1_)
        /*0008*/ 	.word	0x00000017


	//----- nvinfo : EIATTR_FRAME_SIZE
	.align		4
.L_1:
        /*000c*/ 	.byte	0x04, 0x11
        /*000e*/ 	.short	(.L_3 - .L_2)
	.align		4
.L_2:
        /*0010*/ 	.word	index@(_Z13gpu_mergesortPlS_lllP4dim3S1_)
        /*0014*/ 	.word	0x00000000


	//----- nvinfo : EIATTR_MIN_STACK_SIZE
	.align		4
.L_3:
        /*0018*/ 	.byte	0x04, 0x12
        /*001a*/ 	.short	(.L_5 - .L_4)
	.align		4
.L_4:
        /*001c*/ 	.word	index@(_Z13gpu_mergesortPlS_lllP4dim3S1_)
        /*0020*/ 	.word	0x00000000
.L_5:


//--------------------- .nv.compat                --------------------------
	.section	.nv.compat,"",@"SHT_CUDA_COMPAT_INFO"
	.align	4
        /*0000*/ 	.byte	0x02, 0x09, 0x00, 0x00, 0x02, 0x02, 0x01, 0x00, 0x02, 0x05, 0x05, 0x00, 0x03, 0x07, 0x01, 0x01
        /*0010*/ 	.byte	0x02, 0x03, 0x00, 0x00, 0x02, 0x06, 0x01, 0x00, 0x04, 0x0b, 0x08, 0x00, 0x09, 0x00, 0x00, 0x00
        /*0020*/ 	.byte	0x00, 0x00, 0x00, 0x00


//--------------------- .nv.info._Z13gpu_mergesortPlS_lllP4dim3S1_ --------------------------
	.section	.nv.info._Z13gpu_mergesortPlS_lllP4dim3S1_,"",@"SHT_CUDA_INFO"
	.sectionflags	@""
	.align	4


	//----- nvinfo : EIATTR_CUDA_API_VERSION
	.align		4
        /*0000*/ 	.byte	0x04, 0x37
        /*0002*/ 	.short	(.L_7 - .L_6)
.L_6:
        /*0004*/ 	.word	0x00000082


	//----- nvinfo : EIATTR_KPARAM_INFO
	.align		4
.L_7:
        /*0008*/ 	.byte	0x04, 0x17
        /*000a*/ 	.short	(.L_9 - .L_8)
.L_8:
        /*000c*/ 	.word	0x00000000
        /*0010*/ 	.short	0x0006
        /*0012*/ 	.short	0x0030
        /*0014*/ 	.byte	0x00, 0xf5, 0x21, 0x00


	//----- nvinfo : EIATTR_KPARAM_INFO
	.align		4
.L_9:
        /*0018*/ 	.byte	0x04, 0x17
        /*001a*/ 	.short	(.L_11 - .L_10)
.L_10:
        /*001c*/ 	.word	0x00000000
        /*0020*/ 	.short	0x0005
        /*0022*/ 	.short	0x0028
        /*0024*/ 	.byte	0x00, 0xf5, 0x21, 0x00


	//----- nvinfo : EIATTR_KPARAM_INFO
	.align		4
.L_11:
        /*0028*/ 	.byte	0x04, 0x17
        /*002a*/ 	.short	(.L_13 - .L_12)
.L_12:
        /*002c*/ 	.word	0x00000000
        /*0030*/ 	.short	0x0004
        /*0032*/ 	.short	0x0020
        /*0034*/ 	.byte	0x00, 0xf0, 0x21, 0x00


	//----- nvinfo : EIATTR_KPARAM_INFO
	.align		4
.L_13:
        /*0038*/ 	.byte	0x04, 0x17
        /*003a*/ 	.short	(.L_15 - .L_14)
.L_14:
        /*003c*/ 	.word	0x00000000
        /*0040*/ 	.short	0x0003
        /*0042*/ 	.short	0x0018
        /*0044*/ 	.byte	0x00, 0xf0, 0x21, 0x00


	//----- nvinfo : EIATTR_KPARAM_INFO
	.align		4
.L_15:
        /*0048*/ 	.byte	0x04, 0x17
        /*004a*/ 	.short	(.L_17 - .L_16)
.L_16:
        /*004c*/ 	.word	0x00000000
        /*0050*/ 	.short	0x0002
        /*0052*/ 	.short	0x0010
        /*0054*/ 	.byte	0x00, 0xf0, 0x21, 0x00


	//----- nvinfo : EIATTR_KPARAM_INFO
	.align		4
.L_17:
        /*0058*/ 	.byte	0x04, 0x17
        /*005a*/ 	.short	(.L_19 - .L_18)
.L_18:
        /*005c*/ 	.word	0x00000000
        /*0060*/ 	.short	0x0001
        /*0062*/ 	.short	0x0008
        /*0064*/ 	.byte	0x00, 0xf5, 0x21, 0x00


	//----- nvinfo : EIATTR_KPARAM_INFO
	.align		4
.L_19:
        /*0068*/ 	.byte	0x04, 0x17
        /*006a*/ 	.short	(.L_21 - .L_20)
.L_20:
        /*006c*/ 	.word	0x00000000
        /*0070*/ 	.short	0x0000
        /*0072*/ 	.short	0x0000
        /*0074*/ 	.byte	0x00, 0xf5, 0x21, 0x00


	//----- nvinfo : EIATTR_SPARSE_MMA_MASK
	.align		4
.L_21:
        /*0078*/ 	.byte	0x03, 0x50
        /*007a*/ 	.short	0x0000


	//----- nvinfo : EIATTR_MAXREG_COUNT
	.align		4
        /*007c*/ 	.byte	0x03, 0x1b
        /*007e*/ 	.short	0x00ff


	//----- nvinfo : EIATTR_MERCURY_ISA_VERSION
	.align		4
        /*0080*/ 	.byte	0x03, 0x5f
        /*0082*/ 	.short	0x0101


	//----- nvinfo : EIATTR_VRC_CTA_INIT_COUNT
	.align		4
        /*0084*/ 	.byte	0x02, 0x4a
	.zero		1
	.zero		1


	//----- nvinfo : EIATTR_EXIT_INSTR_OFFSETS
	.align		4
        /*0088*/ 	.byte	0x04, 0x1c
        /*008a*/ 	.short	(.L_23 - .L_22)


	//   ....[0]....
.L_22:
        /*008c*/ 	.word	0x00000110


	//   ....[1]....
        /*0090*/ 	.word	0x00000680


	//----- nvinfo : EIATTR_CRS_STACK_SIZE
	.align		4
.L_23:
        /*0094*/ 	.byte	0x04, 0x1e
        /*0096*/ 	.short	(.L_25 - .L_24)
.L_24:
        /*0098*/ 	.word	0x00000000


	//----- nvinfo : EIATTR_CBANK_PARAM_SIZE
	.align		4
.L_25:
        /*009c*/ 	.byte	0x03, 0x19
        /*009e*/ 	.short	0x0038


	//----- nvinfo : EIATTR_PARAM_CBANK
	.align		4
        /*00a0*/ 	.byte	0x04, 0x0a
        /*00a2*/ 	.short	(.L_27 - .L_26)
	.align		4
.L_26:
        /*00a4*/ 	.word	index@(.nv.constant0._Z13gpu_mergesortPlS_lllP4dim3S1_)
        /*00a8*/ 	.short	0x0380
        /*00aa*/ 	.short	0x0038


	//----- nvinfo : EIATTR_SW_WAR
	.align		4
.L_27:
        /*00ac*/ 	.byte	0x04, 0x36
        /*00ae*/ 	.short	(.L_29 - .L_28)
.L_28:
        /*00b0*/ 	.word	0x00000008
.L_29:


//--------------------- .nv.callgraph             --------------------------
	.section	.nv.callgraph,"",@"SHT_CUDA_CALLGRAPH"
	.align	4
	.sectionentsize	8
	.align		4
        /*0000*/ 	.word	0x00000000
	.align		4
        /*0004*/ 	.word	0xffffffff
	.align		4
        /*0008*/ 	.word	0x00000000
	.align		4
        /*000c*/ 	.word	0xfffffffe
	.align		4
        /*0010*/ 	.word	0x00000000
	.align		4
        /*0014*/ 	.word	0xfffffffd
	.align		4
        /*0018*/ 	.word	0x00000000
	.align		4
        /*001c*/ 	.word	0xfffffffc


//--------------------- .text._Z13gpu_mergesortPlS_lllP4dim3S1_ --------------------------
	.section	.text._Z13gpu_mergesortPlS_lllP4dim3S1_,"ax",@progbits
	.align	128
        .global         _Z13gpu_mergesortPlS_lllP4dim3S1_
        .type           _Z13gpu_mergesortPlS_lllP4dim3S1_,@function
        .size           _Z13gpu_mergesortPlS_lllP4dim3S1_,(.L_x_12 - _Z13gpu_mergesortPlS_lllP4dim3S1_)
        .other          _Z13gpu_mergesortPlS_lllP4dim3S1_,@"STO_CUDA_ENTRY STV_DEFAULT"
_Z13gpu_mergesortPlS_lllP4dim3S1_:
.text._Z13gpu_mergesortPlS_lllP4dim3S1_:
[----:B------:R-:W-:Y:S01]  /*0000*/  LDC R1, c[0x0][0x37c] ;  /* 0x0000df00ff017b82 */ /* 0x000fe20000000800 */
[----:B------:R-:W0:Y:S07]  /*0010*/  S2R R0, SR_TID.X ;  /* 0x0000000000007919 */ /* 0x000e2e0000002100 */
[----:B------:R-:W0:Y:S01]  /*0020*/  S2UR UR4, SR_CTAID.X ;  /* 0x00000000000479c3 */ /* 0x000e220000002500 */
[----:B------:R-:W1:Y:S07]  /*0030*/  LDCU.128 UR8, c[0x0][0x390] ;  /* 0x00007200ff0877ac */ /* 0x000e6e0008000c00 */
[----:B------:R-:W0:Y:S08]  /*0040*/  LDC R5, c[0x0][0x360] ;  /* 0x0000d800ff057b82 */ /* 0x000e300000000800 */
[----:B------:R-:W2:Y:S01]  /*0050*/  LDC.64 R6, c[0x0][0x3a0] ;  /* 0x0000e800ff067b82 */ /* 0x000ea20000000a00 */
[----:B0-----:R-:W-:-:S04]  /*0060*/  IMAD R5, R5, UR4, R0 ;  /* 0x0000000405057c24 */ /* 0x001fc8000f8e0200 */
[----:B-1----:R-:W-:-:S04]  /*0070*/  IMAD.WIDE.U32 R2, R5, UR10, RZ ;  /* 0x0000000a05027c25 */ /* 0x002fc8000f8e00ff */
[----:B------:R-:W-:Y:S01]  /*0080*/  IMAD R5, R5, UR11, R3 ;  /* 0x0000000b05057c24 */ /* 0x000fe2000f8e0203 */
[----:B--2---:R-:W-:-:S03]  /*0090*/  ISETP.LT.U32.AND P0, PT, R6, 0x1, PT ;  /* 0x000000010600780c */ /* 0x004fc60003f01070 */
[-C--:B------:R-:W-:Y:S02]  /*00a0*/  IMAD R0, R5, R6.reuse, RZ ;  /* 0x0000000605007224 */ /* 0x080fe400078e02ff */
[----:B------:R-:W-:-:S04]  /*00b0*/  IMAD.WIDE.U32 R4, R2, R6, RZ ;  /* 0x0000000602047225 */ /* 0x000fc800078e00ff */
[----:B------:R-:W-:Y:S01]  /*00c0*/  IMAD R3, R2, R7, R0 ;  /* 0x0000000702037224 */ /* 0x000fe200078e0200 */
[----:B------:R-:W-:-:S03]  /*00d0*/  ISETP.GE.U32.AND P1, PT, R4, UR8, PT ;  /* 0x0000000804007c0c */ /* 0x000fc6000bf26070 */
[----:B------:R-:W-:-:S05]  /*00e0*/  IMAD.IADD R10, R5, 0x1, R3 ;  /* 0x00000001050a7824 */ /* 0x000fca00078e0203 */
[----:B------:R-:W-:-:S04]  /*00f0*/  ISETP.GE.AND.EX P1, PT, R10, UR9, PT, P1 ;  /* 0x000000090a007c0c */ /* 0x000fc8000bf26310 */
[----:B------:R-:W-:-:S13]  /*0100*/  ISETP.LT.OR.EX P0, PT, R7, RZ, P1, P0 ;  /* 0x000000ff0700720c */ /* 0x000fda0000f01700 */
[----:B------:R-:W-:Y:S05]  /*0110*/  @P0 EXIT ;  /* 0x000000000000094d */ /* 0x000fea0003800000 */
[----:B------:R-:W-:Y:S01]  /*0120*/  IMAD.MOV.U32 R19, RZ, RZ, R4 ;  /* 0x000000ffff137224 */ /* 0x000fe200078e0004 */
[----:B------:R-:W0:Y:S01]  /*0130*/  LDCU.64 UR4, c[0x0][0x358] ;  /* 0x00006b00ff0477ac */ /* 0x000e220008000a00 */
[----:B------:R-:W-:Y:S02]  /*0140*/  IMAD.MOV.U32 R20, RZ, RZ, RZ ;  /* 0x000000ffff147224 */ /* 0x000fe400078e00ff */
[----:B------:R-:W-:Y:S01]  /*0150*/  IMAD.MOV.U32 R18, RZ, RZ, RZ ;  /* 0x000000ffff127224 */ /* 0x000fe200078e00ff */
[----:B------:R-:W1:Y:S06]  /*0160*/  LDCU.64 UR8, c[0x0][0x380] ;  /* 0x00007000ff0877ac */ /* 0x000e6c0008000a00 */
.L_x_10:
[----:B------:R-:W2:Y:S01]  /*0170*/  LDC.64 R2, c[0x0][0x398] ;  /* 0x0000e600ff027b82 */ /* 0x000ea20000000a00 */
[----:B------:R-:W-:Y:S07]  /*0180*/  BSSY.RECONVERGENT B0, `(.L_x_0) ;  /* 0x0000044000007945 */ /* 0x000fee0003800200 */
[----:B------:R-:W3:Y:S01]  /*0190*/  LDC.64 R4, c[0x0][0x390] ;  /* 0x0000e400ff047b82 */ /* 0x000ee20000000a00 */
[----:B--2---:R-:W-:-:S05]  /*01a0*/  IADD3 R11, P1, PT, R19, R2, RZ ;  /* 0x00000002130b7210 */ /* 0x004fca0007f3e0ff */
[----:B------:R-:W-:Y:S01]  /*01b0*/  IMAD.X R8, R10, 0x1, R3, P1 ;  /* 0x000000010a087824 */ /* 0x000fe200008e0603 */
[----:B---3--:R-:W-:-:S04]  /*01c0*/  ISETP.LT.U32.AND P0, PT, R11, R4, PT ;  /* 0x000000040b00720c */ /* 0x008fc80003f01070 */
[----:B------:R-:W-:-:S04]  /*01d0*/  ISETP.LT.AND.EX P0, PT, R8, R5, PT, P0 ;  /* 0x000000050800720c */ /* 0x000fc80003f01300 */
[----:B------:R-:W-:Y:S02]  /*01e0*/  SEL R6, R11, R4, P0 ;  /* 0x000000040b067207 */ /* 0x000fe40000000000 */
[----:B------:R-:W-:Y:S02]  /*01f0*/  SEL R9, R8, R5, P0 ;  /* 0x0000000508097207 */ /* 0x000fe40000000000 */
[----:B------:R-:W-:-:S04]  /*0200*/  ISETP.GE.U32.AND P0, PT, R19, R6, PT ;  /* 0x000000061300720c */ /* 0x000fc80003f06070 */
[----:B------:R-:W-:-:S13]  /*0210*/  ISETP.GE.AND.EX P0, PT, R10, R9, PT, P0 ;  /* 0x000000090a00720c */ /* 0x000fda0003f06300 */
[----:B------:R-:W-:Y:S05]  /*0220*/  @P0 BRA `(.L_x_1) ;  /* 0x0000000000e40947 */ /* 0x000fea0003800000 */
[--C-:B------:R-:W-:Y:S01]  /*0230*/  SHF.R.S64 R0, R2, 0x1, R3.reuse ;  /* 0x0000000102007819 */ /* 0x100fe20000001003 */
[----:B------:R-:W2:Y:S01]  /*0240*/  LDCU.64 UR6, c[0x0][0x388] ;  /* 0x00007100ff0677ac */ /* 0x000ea20008000a00 */
[----:B------:R-:W-:Y:S01]  /*0250*/  SHF.R.S32.HI R7, RZ, 0x1, R3 ;  /* 0x00000001ff077819 */ /* 0x000fe20000011403 */
[----:B------:R-:W-:Y:S01]  /*0260*/  IMAD.MOV.U32 R2, RZ, RZ, R10 ;  /* 0x000000ffff027224 */ /* 0x000fe200078e000a */
[----:B------:R-:W-:-:S05]  /*0270*/  IADD3 R3, P0, PT, R0, R19, RZ ;  /* 0x0000001300037210 */ /* 0x000fca0007f1e0ff */
[----:B------:R-:W-:Y:S01]  /*0280*/  IMAD.X R0, R7, 0x1, R10, P0 ;  /* 0x0000000107007824 */ /* 0x000fe200000e060a */
[----:B------:R-:W-:-:S04]  /*0290*/  ISETP.LT.U32.AND P0, PT, R3, R4, PT ;  /* 0x000000040300720c */ /* 0x000fc80003f01070 */
[----:B------:R-:W-:-:S04]  /*02a0*/  ISETP.LT.AND.EX P0, PT, R0, R5, PT, P0 ;  /* 0x000000050000720c */ /* 0x000fc80003f01300 */
[----:B------:R-:W-:Y:S02]  /*02b0*/  SEL R4, R3, R4, P0 ;  /* 0x0000000403047207 */ /* 0x000fe40000000000 */
[----:B------:R-:W-:Y:S01]  /*02c0*/  SEL R7, R0, R5, P0 ;  /* 0x0000000500077207 */ /* 0x000fe20000000000 */
[----:B------:R-:W-:Y:S01]  /*02d0*/  IMAD.MOV.U32 R5, RZ, RZ, R19 ;  /* 0x000000ffff057224 */ /* 0x000fe200078e0013 */
[C---:B--2---:R-:W-:Y:S01]  /*02e0*/  LEA R12, P1, R19.reuse, UR6, 0x3 ;  /* 0x00000006130c7c11 */ /* 0x044fe2000f8218ff */
[----:B------:R-:W-:Y:S02]  /*02f0*/  IMAD.MOV.U32 R3, RZ, RZ, R4 ;  /* 0x000000ffff037224 */ /* 0x000fe400078e0004 */
[----:B------:R-:W-:Y:S01]  /*0300*/  IMAD.MOV.U32 R0, RZ, RZ, R7 ;  /* 0x000000ffff007224 */ /* 0x000fe200078e0007 */
[----:B------:R-:W-:-:S09]  /*0310*/  LEA.HI.X R13, R19, UR7, R10, 0x3, P1 ;  /* 0x00000007130d7c11 */ /* 0x000fd200088f1c0a */
.L_x_9:
[----:B------:R-:W-:Y:S01]  /*0320*/  ISETP.GE.U32.AND P0, PT, R5, R4, PT ;  /* 0x000000040500720c */ /* 0x000fe20003f06070 */
[----:B------:R-:W-:Y:S03]  /*0330*/  BSSY.RECONVERGENT B1, `(.L_x_2) ;  /* 0x0000021000017945 */ /* 0x000fe60003800200 */
[----:B------:R-:W-:-:S13]  /*0340*/  ISETP.GE.AND.EX P0, PT, R2, R7, PT, P0 ;  /* 0x000000070200720c */ /* 0x000fda0003f06300 */
[----:B------:R-:W-:Y:S05]  /*0350*/  @!P0 BRA `(.L_x_3) ;  /* 0x0000000000108947 */ /* 0x000fea0003800000 */
[----:B-1----:R-:W-:-:S04]  /*0360*/  LEA R16, P0, R3, UR8, 0x3 ;  /* 0x0000000803107c11 */ /* 0x002fc8000f8018ff */
[----:B------:R-:W-:-:S06]  /*0370*/  LEA.HI.X R17, R3, UR9, R0, 0x3, P0 ;  /* 0x0000000903117c11 */ /* 0x000fcc00080f1c00 */
[----:B0-----:R-:W5:Y:S01]  /*0380*/  LDG.E.64 R16, desc[UR4][R16.64] ;  /* 0x0000000410107981 */ /* 0x001f62000c1e1b00 */
[----:B------:R-:W-:Y:S05]  /*0390*/  BRA `(.L_x_4) ;  /* 0x00000000005c7947 */ /* 0x000fea0003800000 */
.L_x_3:
[----:B------:R-:W-:Y:S01]  /*03a0*/  ISETP.GE.U32.AND P0, PT, R3, R6, PT ;  /* 0x000000060300720c */ /* 0x000fe20003f06070 */
[----:B------:R-:W-:Y:S03]  /*03b0*/  BSSY.RELIABLE B2, `(.L_x_5) ;  /* 0x0000011000027945 */ /* 0x000fe60003800100 */
[----:B------:R-:W-:-:S13]  /*03c0*/  ISETP.GE.AND.EX P0, PT, R0, R9, PT, P0 ;  /* 0x000000090000720c */ /* 0x000fda0003f06300 */
[----:B------:R-:W-:Y:S05]  /*03d0*/  @!P0 BRA `(.L_x_6) ;  /* 0x0000000000108947 */ /* 0x000fea0003800000 */
[----:B-1----:R-:W-:-:S04]  /*03e0*/  LEA R14, P0, R5, UR8, 0x3 ;  /* 0x00000008050e7c11 */ /* 0x002fc8000f8018ff */
[----:B------:R-:W-:-:S06]  /*03f0*/  LEA.HI.X R15, R5, UR9, R2, 0x3, P0 ;  /* 0x00000009050f7c11 */ /* 0x000fcc00080f1c02 */
[----:B0-----:R-:W5:Y:S01]  /*0400*/  LDG.E.64 R14, desc[UR4][R14.64] ;  /* 0x000000040e0e7981 */ /* 0x001f62000c1e1b00 */
[----:B------:R-:W-:Y:S05]  /*0410*/  BRA `(.L_x_7) ;  /* 0x0000000000287947 */ /* 0x000fea0003800000 */
.L_x_6:
[----:B-1----:R-:W-:Y:S02]  /*0420*/  LEA R14, P0, R5, UR8, 0x3 ;  /* 0x00000008050e7c11 */ /* 0x002fe4000f8018ff */
[----:B------:R-:W-:Y:S02]  /*0430*/  LEA R16, P1, R3, UR8, 0x3 ;  /* 0x0000000803107c11 */ /* 0x000fe4000f8218ff */
[----:B------:R-:W-:Y:S02]  /*0440*/  LEA.HI.X R15, R5, UR9, R2, 0x3, P0 ;  /* 0x00000009050f7c11 */ /* 0x000fe400080f1c02 */
[----:B------:R-:W-:-:S04]  /*0450*/  LEA.HI.X R17, R3, UR9, R0, 0x3, P1 ;  /* 0x0000000903117c11 */ /* 0x000fc800088f1c00 */
[----:B0-----:R-:W2:Y:S04]  /*0460*/  LDG.E.64 R14, desc[UR4][R14.64] ;  /* 0x000000040e0e7981 */ /* 0x001ea8000c1e1b00 */
[----:B------:R-:W2:Y:S02]  /*0470*/  LDG.E.64 R16, desc[UR4][R16.64] ;  /* 0x0000000410107981 */ /* 0x000ea4000c1e1b00 */
[----:B--2---:R-:W-:-:S04]  /*0480*/  ISETP.GE.U32.AND P0, PT, R14, R16, PT ;  /* 0x000000100e00720c */ /* 0x004fc80003f06070 */
[----:B------:R-:W-:-:S13]  /*0490*/  ISETP.GE.AND.EX P0, PT, R15, R17, PT, P0 ;  /* 0x000000110f00720c */ /* 0x000fda0003f06300 */
[----:B------:R-:W-:Y:S05]  /*04a0*/  @P0 BREAK.RELIABLE B2 ;  /* 0x0000000000020942 */ /* 0x000fea0003800100 */
[----:B------:R-:W-:Y:S05]  /*04b0*/  @P0 BRA `(.L_x_4) ;  /* 0x0000000000140947 */ /* 0x000fea0003800000 */
.L_x_7:
[----:B------:R-:W-:Y:S05]  /*04c0*/  BSYNC.RELIABLE B2 ;  /* 0x0000000000027941 */ /* 0x000fea0003800100 */
.L_x_5:
[----:B-----5:R0:W-:Y:S01]  /*04d0*/  STG.E.64 desc[UR4][R12.64], R14 ;  /* 0x0000000e0c007986 */ /* 0x0201e2000c101b04 */
[----:B------:R-:W-:-:S05]  /*04e0*/  IADD3 R5, P0, PT, R5, 0x1, RZ ;  /* 0x0000000105057810 */ /* 0x000fca0007f1e0ff */
[----:B------:R-:W-:Y:S01]  /*04f0*/  IMAD.X R2, RZ, RZ, R2, P0 ;  /* 0x000000ffff027224 */ /* 0x000fe200000e0602 */
[----:B------:R-:W-:Y:S07]  /*0500*/  BRA `(.L_x_8) ;  /* 0x00000000000c7947 */ /* 0x000fee0003800000 */
.L_x_4:
[----:B-----5:R1:W-:Y:S01]  /*0510*/  STG.E.64 desc[UR4][R12.64], R16 ;  /* 0x000000100c007986 */ /* 0x0203e2000c101b04 */
[----:B------:R-:W-:-:S05]  /*0520*/  IADD3 R3, P0, PT, R3, 0x1, RZ ;  /* 0x0000000103037810 */ /* 0x000fca0007f1e0ff */
[----:B------:R-:W-:-:S08]  /*0530*/  IMAD.X R0, RZ, RZ, R0, P0 ;  /* 0x000000ffff007224 */ /* 0x000fd000000e0600 */
.L_x_8:
[----:B------:R-:W-:Y:S05]  /*0540*/  BSYNC.RECONVERGENT B1 ;  /* 0x0000000000017941 */ /* 0x000fea0003800200 */
.L_x_2:
[----:B------:R-:W-:Y:S02]  /*0550*/  IADD3 R19, P0, PT, R19, 0x1, RZ ;  /* 0x0000000113137810 */ /* 0x000fe40007f1e0ff */
[----:B01----:R-:W-:-:S03]  /*0560*/  IADD3 R12, P1, PT, R12, 0x8, RZ ;  /* 0x000000080c0c7810 */ /* 0x003fc60007f3e0ff */
[----:B------:R-:W-:Y:S01]  /*0570*/  IMAD.X R10, RZ, RZ, R10, P0 ;  /* 0x000000ffff0a7224 */ /* 0x000fe200000e060a */
[----:B------:R-:W-:Y:S01]  /*0580*/  ISETP.GE.U32.AND P0, PT, R19, R6, PT ;  /* 0x000000061300720c */ /* 0x000fe20003f06070 */
[----:B------:R-:W-:-:S03]  /*0590*/  IMAD.X R13, RZ, RZ, R13, P1 ;  /* 0x000000ffff0d7224 */ /* 0x000fc600008e060d */
[----:B------:R-:W-:-:S13]  /*05a0*/  ISETP.GE.AND.EX P0, PT, R10, R9, PT, P0 ;  /* 0x000000090a00720c */ /* 0x000fda0003f06300 */
[----:B------:R-:W-:Y:S05]  /*05b0*/  @!P0 BRA `(.L_x_9) ;  /* 0xfffffffc00588947 */ /* 0x000fea000383ffff */
.L_x_1:
[----:B01----:R-:W-:Y:S05]  /*05c0*/  BSYNC.RECONVERGENT B0 ;  /* 0x0000000000007941 */ /* 0x003fea0003800200 */
.L_x_0:
[----:B------:R-:W0:Y:S01]  /*05d0*/  LDCU.64 UR6, c[0x0][0x3a0] ;  /* 0x00007400ff0677ac */ /* 0x000e220008000a00 */
[----:B------:R-:W-:Y:S01]  /*05e0*/  IADD3 R20, P0, PT, R20, 0x1, RZ ;  /* 0x0000000114147810 */ /* 0x000fe20007f1e0ff */
[----:B------:R-:W-:Y:S01]  /*05f0*/  IMAD.MOV.U32 R19, RZ, RZ, R11 ;  /* 0x000000ffff137224 */ /* 0x000fe200078e000b */
[----:B------:R-:W1:Y:S01]  /*0600*/  LDCU.64 UR10, c[0x0][0x390] ;  /* 0x00007200ff0a77ac */ /* 0x000e620008000a00 */
[----:B------:R-:W-:Y:S02]  /*0610*/  IMAD.MOV.U32 R10, RZ, RZ, R8 ;  /* 0x000000ffff0a7224 */ /* 0x000fe400078e0008 */
[----:B------:R-:W-:Y:S01]  /*0620*/  IMAD.X R18, RZ, RZ, R18, P0 ;  /* 0x000000ffff127224 */ /* 0x000fe200000e0612 */
[----:B0-----:R-:W-:Y:S02]  /*0630*/  ISETP.GE.U32.AND P1, PT, R20, UR6, PT ;  /* 0x0000000614007c0c */ /* 0x001fe4000bf26070 */
[----:B-1----:R-:W-:Y:S02]  /*0640*/  ISETP.GE.U32.AND P0, PT, R11, UR10, PT ;  /* 0x0000000a0b007c0c */ /* 0x002fe4000bf06070 */
[----:B------:R-:W-:-:S02]  /*0650*/  ISETP.GE.AND.EX P1, PT, R18, UR7, PT, P1 ;  /* 0x0000000712007c0c */ /* 0x000fc4000bf26310 */
[----:B------:R-:W-:-:S13]  /*0660*/  ISETP.GE.AND.EX P0, PT, R8, UR11, PT, P0 ;  /* 0x0000000b08007c0c */ /* 0x000fda000bf06300 */
[----:B------:R-:W-:Y:S05]  /*0670*/  @!P1 BRA !P0, `(.L_x_10) ;  /* 0xfffffff800bc9947 */ /* 0x000fea000403ffff */
[----:B------:R-:W-:Y:S05]  /*0680*/  EXIT ;  /* 0x000000000000794d */ /* 0x000fea0003800000 */
.L_x_11:
[----:B------:R-:W-:-:S00]  /*0690*/  BRA `(.L_x_11) ;  /* 0xfffffffc00fc7947 */ /* 0x000fc0000383ffff */
[----:B------:R-:W-:-:S00]  /*06a0*/  NOP ;  /* 0x0000000000007918 */ /* 0x000fc00000000000 */
        /* <DEDUP_REMOVED lines=13> */
.L_x_12:


//--------------------- .nv.shared.reserved.0     --------------------------
	.section	.nv.shared.reserved.0,"aw",@nobits
	.weak		__nv_reservedSMEM_offset_0_alias
	.size		__nv_reservedSMEM_offset_0_alias, 0, 64
	.other		__nv_reservedSMEM_offset_0_alias,@"STO_CUDA_RESERVED_SHARED STV_DEFAULT"
__nv_reservedSMEM_offset_0_alias:
	.zero		0
	.zero		64


//--------------------- .nv.constant0._Z13gpu_mergesortPlS_lllP4dim3S1_ --------------------------
	.section	.nv.constant0._Z13gpu_mergesortPlS_lllP4dim3S1_,"a",@progbits
	.sectionflags	@""
	.align	4
.nv.constant0._Z13gpu_mergesortPlS_lllP4dim3S1_:
	.zero		952


//--------------------- SYMBOLS --------------------------

	.type		.nv.reservedSmem.offset0,@object
	.size		.nv.reservedSmem.offset0,0x4
